//
// Generated by NVIDIA NVVM Compiler
//
// Compiler Build ID: CL-36424714
// Cuda compilation tools, release 13.0, V13.0.88
// Based on NVVM 20.0.0
//

.version 9.0
.target sm_100
.address_size 64

	// .globl	_Z11blur_kernelPiS_S_iii

.visible .entry _Z11blur_kernelPiS_S_iii(
	.param .u64 .ptr .align 1 _Z11blur_kernelPiS_S_iii_param_0,
	.param .u64 .ptr .align 1 _Z11blur_kernelPiS_S_iii_param_1,
	.param .u64 .ptr .align 1 _Z11blur_kernelPiS_S_iii_param_2,
	.param .u32 _Z11blur_kernelPiS_S_iii_param_3,
	.param .u32 _Z11blur_kernelPiS_S_iii_param_4,
	.param .u32 _Z11blur_kernelPiS_S_iii_param_5
)
{
	.reg .pred 	%p<94>;
	.reg .b32 	%r<184>;
	.reg .b64 	%rd<25>;

	ld.param.u64 	%rd10, [_Z11blur_kernelPiS_S_iii_param_0];
	ld.param.u64 	%rd9, [_Z11blur_kernelPiS_S_iii_param_1];
	ld.param.u64 	%rd11, [_Z11blur_kernelPiS_S_iii_param_2];
	ld.param.u32 	%r76, [_Z11blur_kernelPiS_S_iii_param_3];
	ld.param.u32 	%r79, [_Z11blur_kernelPiS_S_iii_param_4];
	ld.param.u32 	%r78, [_Z11blur_kernelPiS_S_iii_param_5];
	cvta.to.global.u64 	%rd1, %rd10;
	cvta.to.global.u64 	%rd2, %rd11;
	mov.u32 	%r80, %ctaid.x;
	mov.u32 	%r81, %ntid.x;
	mov.u32 	%r82, %tid.x;
	mad.lo.s32 	%r1, %r80, %r81, %r82;
	mov.u32 	%r83, %ctaid.y;
	mov.u32 	%r84, %ntid.y;
	mov.u32 	%r85, %tid.y;
	mad.lo.s32 	%r86, %r83, %r84, %r85;
	shr.u32 	%r87, %r78, 31;
	add.s32 	%r88, %r78, %r87;
	shr.s32 	%r3, %r88, 1;
	setp.ge.s32 	%p2, %r1, %r76;
	setp.ge.s32 	%p3, %r86, %r79;
	or.pred  	%p4, %p2, %p3;
	@%p4 bra 	$L__BB0_46;
	neg.s32 	%r4, %r3;
	setp.lt.s32 	%p5, %r78, -1;
	mov.b32 	%r182, 0;
	@%p5 bra 	$L__BB0_45;
	abs.s32 	%r5, %r3;
	add.s32 	%r6, %r3, %r5;
	add.s32 	%r91, %r6, 1;
	and.b32  	%r7, %r91, 7;
	mov.b32 	%r182, 0;
	mov.u32 	%r151, %r4;
$L__BB0_3:
	mov.u32 	%r8, %r151;
	setp.lt.u32 	%p6, %r6, 7;
	add.s32 	%r93, %r8, %r86;
	setp.gt.s32 	%p7, %r93, -1;
	setp.lt.s32 	%p8, %r93, %r79;
	and.pred  	%p1, %p7, %p8;
	add.s32 	%r94, %r8, %r3;
	mul.lo.s32 	%r153, %r94, %r78;
	add.s32 	%r12, %r153, %r3;
	mul.lo.s32 	%r13, %r93, %r76;
	mov.u32 	%r175, %r4;
	@%p6 bra 	$L__BB0_23;
	add.s32 	%r95, %r6, 1;
	and.b32  	%r96, %r95, -8;
	neg.s32 	%r156, %r96;
	sub.s32 	%r157, 3, %r3;
	sub.s32 	%r155, %r1, %r3;
	add.s32 	%r154, %r155, %r13;
$L__BB0_5:
	.pragma "nounroll";
	setp.gt.s32 	%p9, %r155, -1;
	setp.lt.s32 	%p10, %r155, %r76;
	and.pred  	%p11, %p9, %p10;
	and.pred  	%p12, %p1, %p11;
	mul.wide.s32 	%rd12, %r153, 4;
	add.s64 	%rd3, %rd2, %rd12;
	mul.wide.s32 	%rd13, %r154, 4;
	add.s64 	%rd4, %rd1, %rd13;
	not.pred 	%p13, %p12;
	@%p13 bra 	$L__BB0_7;
	ld.global.u32 	%r97, [%rd3];
	ld.global.u32 	%r98, [%rd4];
	mad.lo.s32 	%r182, %r98, %r97, %r182;
$L__BB0_7:
	add.s32 	%r99, %r155, 1;
	setp.gt.s32 	%p14, %r99, -1;
	setp.lt.s32 	%p15, %r99, %r76;
	and.pred  	%p16, %p14, %p15;
	and.pred  	%p17, %p1, %p16;
	not.pred 	%p18, %p17;
	@%p18 bra 	$L__BB0_9;
	ld.global.u32 	%r100, [%rd3+4];
	ld.global.u32 	%r101, [%rd4+4];
	mad.lo.s32 	%r182, %r101, %r100, %r182;
$L__BB0_9:
	add.s32 	%r102, %r155, 2;
	setp.gt.s32 	%p19, %r102, -1;
	setp.lt.s32 	%p20, %r102, %r76;
	and.pred  	%p21, %p19, %p20;
	and.pred  	%p22, %p1, %p21;
	not.pred 	%p23, %p22;
	@%p23 bra 	$L__BB0_11;
	ld.global.u32 	%r103, [%rd3+8];
	ld.global.u32 	%r104, [%rd4+8];
	mad.lo.s32 	%r182, %r104, %r103, %r182;
$L__BB0_11:
	add.s32 	%r105, %r155, 3;
	setp.gt.s32 	%p24, %r105, -1;
	setp.lt.s32 	%p25, %r105, %r76;
	and.pred  	%p26, %p24, %p25;
	and.pred  	%p27, %p1, %p26;
	not.pred 	%p28, %p27;
	@%p28 bra 	$L__BB0_13;
	ld.global.u32 	%r106, [%rd3+12];
	ld.global.u32 	%r107, [%rd4+12];
	mad.lo.s32 	%r182, %r107, %r106, %r182;
$L__BB0_13:
	add.s32 	%r108, %r155, 4;
	setp.gt.s32 	%p29, %r108, -1;
	setp.lt.s32 	%p30, %r108, %r76;
	and.pred  	%p31, %p29, %p30;
	and.pred  	%p32, %p1, %p31;
	not.pred 	%p33, %p32;
	@%p33 bra 	$L__BB0_15;
	ld.global.u32 	%r109, [%rd3+16];
	ld.global.u32 	%r110, [%rd4+16];
	mad.lo.s32 	%r182, %r110, %r109, %r182;
$L__BB0_15:
	add.s32 	%r111, %r155, 5;
	setp.gt.s32 	%p34, %r111, -1;
	setp.lt.s32 	%p35, %r111, %r76;
	and.pred  	%p36, %p34, %p35;
	and.pred  	%p37, %p1, %p36;
	not.pred 	%p38, %p37;
	@%p38 bra 	$L__BB0_17;
	ld.global.u32 	%r112, [%rd3+20];
	ld.global.u32 	%r113, [%rd4+20];
	mad.lo.s32 	%r182, %r113, %r112, %r182;
$L__BB0_17:
	add.s32 	%r114, %r155, 6;
	setp.gt.s32 	%p39, %r114, -1;
	setp.lt.s32 	%p40, %r114, %r76;
	and.pred  	%p41, %p39, %p40;
	and.pred  	%p42, %p1, %p41;
	not.pred 	%p43, %p42;
	@%p43 bra 	$L__BB0_19;
	ld.global.u32 	%r115, [%rd3+24];
	ld.global.u32 	%r116, [%rd4+24];
	mad.lo.s32 	%r182, %r116, %r115, %r182;
$L__BB0_19:
	add.s32 	%r117, %r155, 7;
	setp.gt.s32 	%p44, %r117, -1;
	setp.lt.s32 	%p45, %r117, %r76;
	and.pred  	%p46, %p44, %p45;
	and.pred  	%p47, %p1, %p46;
	not.pred 	%p48, %p47;
	@%p48 bra 	$L__BB0_21;
	ld.global.u32 	%r118, [%rd3+28];
	ld.global.u32 	%r119, [%rd4+28];
	mad.lo.s32 	%r182, %r119, %r118, %r182;
$L__BB0_21:
	add.s32 	%r157, %r157, 8;
	add.s32 	%r156, %r156, 8;
	add.s32 	%r155, %r155, 8;
	add.s32 	%r154, %r154, 8;
	add.s32 	%r153, %r153, 8;
	setp.ne.s32 	%p49, %r156, 0;
	@%p49 bra 	$L__BB0_5;
	add.s32 	%r175, %r157, -3;
$L__BB0_23:
	setp.eq.s32 	%p50, %r7, 0;
	@%p50 bra 	$L__BB0_44;
	add.s32 	%r121, %r7, -1;
	setp.lt.u32 	%p51, %r121, 3;
	@%p51 bra 	$L__BB0_34;
	add.s32 	%r49, %r175, %r1;
	setp.gt.s32 	%p52, %r49, -1;
	setp.lt.s32 	%p53, %r49, %r76;
	and.pred  	%p54, %p52, %p53;
	and.pred  	%p56, %p1, %p54;
	add.s32 	%r122, %r12, %r175;
	mul.wide.s32 	%rd14, %r122, 4;
	add.s64 	%rd5, %rd2, %rd14;
	add.s32 	%r123, %r49, %r13;
	mul.wide.s32 	%rd15, %r123, 4;
	add.s64 	%rd6, %rd1, %rd15;
	not.pred 	%p57, %p56;
	@%p57 bra 	$L__BB0_27;
	ld.global.u32 	%r124, [%rd5];
	ld.global.u32 	%r125, [%rd6];
	mad.lo.s32 	%r182, %r125, %r124, %r182;
$L__BB0_27:
	add.s32 	%r126, %r49, 1;
	setp.gt.s32 	%p58, %r126, -1;
	setp.lt.s32 	%p59, %r126, %r76;
	and.pred  	%p60, %p58, %p59;
	and.pred  	%p61, %p1, %p60;
	not.pred 	%p62, %p61;
	@%p62 bra 	$L__BB0_29;
	ld.global.u32 	%r127, [%rd5+4];
	ld.global.u32 	%r128, [%rd6+4];
	mad.lo.s32 	%r182, %r128, %r127, %r182;
$L__BB0_29:
	add.s32 	%r129, %r49, 2;
	setp.gt.s32 	%p63, %r129, -1;
	setp.lt.s32 	%p64, %r129, %r76;
	and.pred  	%p65, %p63, %p64;
	and.pred  	%p66, %p1, %p65;
	not.pred 	%p67, %p66;
	@%p67 bra 	$L__BB0_31;
	ld.global.u32 	%r130, [%rd5+8];
	ld.global.u32 	%r131, [%rd6+8];
	mad.lo.s32 	%r182, %r131, %r130, %r182;
$L__BB0_31:
	add.s32 	%r132, %r49, 3;
	setp.gt.s32 	%p68, %r132, -1;
	setp.lt.s32 	%p69, %r132, %r76;
	and.pred  	%p70, %p68, %p69;
	and.pred  	%p71, %p1, %p70;
	not.pred 	%p72, %p71;
	@%p72 bra 	$L__BB0_33;
	ld.global.u32 	%r133, [%rd5+12];
	ld.global.u32 	%r134, [%rd6+12];
	mad.lo.s32 	%r182, %r134, %r133, %r182;
$L__BB0_33:
	add.s32 	%r175, %r175, 4;
$L__BB0_34:
	add.s32 	%r137, %r6, 1;
	and.b32  	%r136, %r137, 3;
	setp.eq.s32 	%p73, %r136, 0;
	@%p73 bra 	$L__BB0_44;
	setp.eq.s32 	%p74, %r136, 1;
	@%p74 bra 	$L__BB0_41;
	add.s32 	%r62, %r175, %r1;
	setp.gt.s32 	%p75, %r62, -1;
	setp.lt.s32 	%p76, %r62, %r76;
	and.pred  	%p77, %p75, %p76;
	and.pred  	%p79, %p1, %p77;
	add.s32 	%r138, %r12, %r175;
	mul.wide.s32 	%rd16, %r138, 4;
	add.s64 	%rd7, %rd2, %rd16;
	add.s32 	%r139, %r62, %r13;
	mul.wide.s32 	%rd17, %r139, 4;
	add.s64 	%rd8, %rd1, %rd17;
	not.pred 	%p80, %p79;
	@%p80 bra 	$L__BB0_38;
	ld.global.u32 	%r140, [%rd7];
	ld.global.u32 	%r141, [%rd8];
	mad.lo.s32 	%r182, %r141, %r140, %r182;
$L__BB0_38:
	add.s32 	%r142, %r62, 1;
	setp.gt.s32 	%p81, %r142, -1;
	setp.lt.s32 	%p82, %r142, %r76;
	and.pred  	%p83, %p81, %p82;
	and.pred  	%p84, %p1, %p83;
	not.pred 	%p85, %p84;
	@%p85 bra 	$L__BB0_40;
	ld.global.u32 	%r143, [%rd7+4];
	ld.global.u32 	%r144, [%rd8+4];
	mad.lo.s32 	%r182, %r144, %r143, %r182;
$L__BB0_40:
	add.s32 	%r175, %r175, 2;
$L__BB0_41:
	and.b32  	%r145, %r6, 1;
	setp.eq.b32 	%p86, %r145, 1;
	@%p86 bra 	$L__BB0_44;
	add.s32 	%r71, %r175, %r1;
	setp.gt.s32 	%p87, %r71, -1;
	setp.lt.s32 	%p88, %r71, %r76;
	and.pred  	%p89, %p87, %p88;
	and.pred  	%p91, %p1, %p89;
	not.pred 	%p92, %p91;
	@%p92 bra 	$L__BB0_44;
	add.s32 	%r146, %r12, %r175;
	mul.wide.s32 	%rd18, %r146, 4;
	add.s64 	%rd19, %rd2, %rd18;
	ld.global.u32 	%r147, [%rd19];
	add.s32 	%r148, %r71, %r13;
	mul.wide.s32 	%rd20, %r148, 4;
	add.s64 	%rd21, %rd1, %rd20;
	ld.global.u32 	%r149, [%rd21];
	mad.lo.s32 	%r182, %r149, %r147, %r182;
$L__BB0_44:
	add.s32 	%r151, %r8, 1;
	setp.ne.s32 	%p93, %r8, %r5;
	@%p93 bra 	$L__BB0_3;
$L__BB0_45:
	mad.lo.s32 	%r150, %r76, %r86, %r1;
	cvta.to.global.u64 	%rd22, %rd9;
	mul.wide.s32 	%rd23, %r150, 4;
	add.s64 	%rd24, %rd22, %rd23;
	st.global.u32 	[%rd24], %r182;
$L__BB0_46:
	ret;

}


// ===== COMPILED SASS (sm_100) =====

	.target	sm_100

	.elftype	@"ET_EXEC"


//--------------------- .note.nv.tkinfo           --------------------------
	.section	.note.nv.tkinfo,"",@"SHT_NOTE"
	.sectionflags	@"SHF_NOTE_NV_TKINFO"
	.tkinfo
        /*0018*/ 	.word	0x00000002
        /*0030*/ 	.string	""
        /*0030*/ 	.string	"ptxas"
        /*0030*/ 	.string	"Cuda compilation tools, release 13.0, V13.0.88"
        /*0030*/ 	.string	"Build cuda_13.0.r13.0/compiler.36424714_0"
        /*0030*/ 	.string	"-arch sm_100 -m 64 "



//--------------------- .note.nv.cuinfo           --------------------------
	.section	.note.nv.cuinfo,"",@"SHT_NOTE"
	.sectionflags	@"SHF_NOTE_NV_CUINFO"
        /*0018*/ 	.short	0x0002
        /*001a*/ 	.short	0x0064
        /*001c*/ 	.short	0x0082
	.zero		2


//--------------------- .nv.info                  --------------------------
	.section	.nv.info,"",@"SHT_CUDA_INFO"
	.align	4


	//----- nvinfo : EIATTR_REGCOUNT
	.align		4
        /*0000*/ 	.byte	0x04, 0x2f
        /*0002*/ 	.short	(.L_1 - .L_0)
	.align		4
.L_0:
        /*0004*/ 	.word	index@(_Z11blur_kernelPiS_S_iii)
        /*0008*/ 	.word	0x0000001e


	//----- nvinfo : EIATTR_FRAME_SIZE
	.align		4
.L_1:
        /*000c*/ 	.byte	0x04, 0x11
        /*000e*/ 	.short	(.L_3 - .L_2)
	.align		4
.L_2:
        /*0010*/ 	.word	index@(_Z11blur_kernelPiS_S_iii)
        /*0014*/ 	.word	0x00000000


	//----- nvinfo : EIATTR_MIN_STACK_SIZE
	.align		4
.L_3:
        /*0018*/ 	.byte	0x04, 0x12
        /*001a*/ 	.short	(.L_5 - .L_4)
	.align		4
.L_4:
        /*001c*/ 	.word	index@(_Z11blur_kernelPiS_S_iii)
        /*0020*/ 	.word	0x00000000
.L_5:


//--------------------- .nv.compat                --------------------------
	.section	.nv.compat,"",@"SHT_CUDA_COMPAT_INFO"
	.align	4
        /*0000*/ 	.byte	0x02, 0x09, 0x00, 0x00, 0x02, 0x02, 0x01, 0x00, 0x02, 0x05, 0x05, 0x00, 0x03, 0x07, 0x01, 0x01
        /*0010*/ 	.byte	0x02, 0x03, 0x00, 0x00, 0x02, 0x06, 0x01, 0x00, 0x04, 0x0b, 0x08, 0x00, 0x09, 0x00, 0x00, 0x00
        /*0020*/ 	.byte	0x00, 0x00, 0x00, 0x00


//--------------------- .nv.info._Z11blur_kernelPiS_S_iii --------------------------
	.section	.nv.info._Z11blur_kernelPiS_S_iii,"",@"SHT_CUDA_INFO"
	.sectionflags	@""
	.align	4


	//----- nvinfo : EIATTR_CUDA_API_VERSION
	.align		4
        /*0000*/ 	.byte	0x04, 0x37
        /*0002*/ 	.short	(.L_7 - .L_6)
.L_6:
        /*0004*/ 	.word	0x00000082


	//----- nvinfo : EIATTR_KPARAM_INFO
	.align		4
.L_7:
        /*0008*/ 	.byte	0x04, 0x17
        /*000a*/ 	.short	(.L_9 - .L_8)
.L_8:
        /*000c*/ 	.word	0x00000000
        /*0010*/ 	.short	0x0005
        /*0012*/ 	.short	0x0020
        /*0014*/ 	.byte	0x00, 0xf0, 0x11, 0x00


	//----- nvinfo : EIATTR_KPARAM_INFO
	.align		4
.L_9:
        /*0018*/ 	.byte	0x04, 0x17
        /*001a*/ 	.short	(.L_11 - .L_10)
.L_10:
        /*001c*/ 	.word	0x00000000
        /*0020*/ 	.short	0x0004
        /*0022*/ 	.short	0x001c
        /*0024*/ 	.byte	0x00, 0xf0, 0x11, 0x00


	//----- nvinfo : EIATTR_KPARAM_INFO
	.align		4
.L_11:
        /*0028*/ 	.byte	0x04, 0x17
        /*002a*/ 	.short	(.L_13 - .L_12)
.L_12:
        /*002c*/ 	.word	0x00000000
        /*0030*/ 	.short	0x0003
        /*0032*/ 	.short	0x0018
        /*0034*/ 	.byte	0x00, 0xf0, 0x11, 0x00


	//----- nvinfo : EIATTR_KPARAM_INFO
	.align		4
.L_13:
        /*0038*/ 	.byte	0x04, 0x17
        /*003a*/ 	.short	(.L_15 - .L_14)
.L_14:
        /*003c*/ 	.word	0x00000000
        /*0040*/ 	.short	0x0002
        /*0042*/ 	.short	0x0010
        /*0044*/ 	.byte	0x00, 0xf5, 0x21, 0x00


	//----- nvinfo : EIATTR_KPARAM_INFO
	.align		4
.L_15:
        /*0048*/ 	.byte	0x04, 0x17
        /*004a*/ 	.short	(.L_17 - .L_16)
.L_16:
        /*004c*/ 	.word	0x00000000
        /*0050*/ 	.short	0x0001
        /*0052*/ 	.short	0x0008
        /*0054*/ 	.byte	0x00, 0xf5, 0x21, 0x00


	//----- nvinfo : EIATTR_KPARAM_INFO
	.align		4
.L_17:
        /*0058*/ 	.byte	0x04, 0x17
        /*005a*/ 	.short	(.L_19 - .L_18)
.L_18:
        /*005c*/ 	.word	0x00000000
        /*0060*/ 	.short	0x0000
        /*0062*/ 	.short	0x0000
        /*0064*/ 	.byte	0x00, 0xf5, 0x21, 0x00


	//----- nvinfo : EIATTR_SPARSE_MMA_MASK
	.align		4
.L_19:
        /*0068*/ 	.byte	0x03, 0x50
        /*006a*/ 	.short	0x0000


	//----- nvinfo : EIATTR_MAXREG_COUNT
	.align		4
        /*006c*/ 	.byte	0x03, 0x1b
        /*006e*/ 	.short	0x00ff


	//----- nvinfo : EIATTR_MERCURY_ISA_VERSION
	.align		4
        /*0070*/ 	.byte	0x03, 0x5f
        /*0072*/ 	.short	0x0101


	//----- nvinfo : EIATTR_VRC_CTA_INIT_COUNT
	.align		4
        /*0074*/ 	.byte	0x02, 0x4a
	.zero		1
	.zero		1


	//----- nvinfo : EIATTR_EXIT_INSTR_OFFSETS
	.align		4
        /*0078*/ 	.byte	0x04, 0x1c
        /*007a*/ 	.short	(.L_21 - .L_20)


	//   ....[0]....
.L_20:
        /*007c*/ 	.word	0x000000c0


	//   ....[1]....
        /*0080*/ 	.word	0x00000d20


	//----- nvinfo : EIATTR_CRS_STACK_SIZE
	.align		4
.L_21:
        /*0084*/ 	.byte	0x04, 0x1e
        /*0086*/ 	.short	(.L_23 - .L_22)
.L_22:
        /*0088*/ 	.word	0x00000000


	//----- nvinfo : EIATTR_CBANK_PARAM_SIZE
	.align		4
.L_23:
        /*008c*/ 	.byte	0x03, 0x19
        /*008e*/ 	.short	0x0024


	//----- nvinfo : EIATTR_PARAM_CBANK
	.align		4
        /*0090*/ 	.byte	0x04, 0x0a
        /*0092*/ 	.short	(.L_25 - .L_24)
	.align		4
.L_24:
        /*0094*/ 	.word	index@(.nv.constant0._Z11blur_kernelPiS_S_iii)
        /*0098*/ 	.short	0x0380
        /*009a*/ 	.short	0x0024


	//----- nvinfo : EIATTR_SW_WAR
	.align		4
.L_25:
        /*009c*/ 	.byte	0x04, 0x36
        /*009e*/ 	.short	(.L_27 - .L_26)
.L_26:
        /*00a0*/ 	.word	0x00000008
.L_27:


//--------------------- .nv.callgraph             --------------------------
	.section	.nv.callgraph,"",@"SHT_CUDA_CALLGRAPH"
	.align	4
	.sectionentsize	8
	.align		4
        /*0000*/ 	.word	0x00000000
	.align		4
        /*0004*/ 	.word	0xffffffff
	.align		4
        /*0008*/ 	.word	0x00000000
	.align		4
        /*000c*/ 	.word	0xfffffffe
	.align		4
        /*0010*/ 	.word	0x00000000
	.align		4
        /*0014*/ 	.word	0xfffffffd
	.align		4
        /*0018*/ 	.word	0x00000000
	.align		4
        /*001c*/ 	.word	0xfffffffc


//--------------------- .text._Z11blur_kernelPiS_S_iii --------------------------
	.section	.text._Z11blur_kernelPiS_S_iii,"ax",@progbits
	.align	128
        .global         _Z11blur_kernelPiS_S_iii
        .type           _Z11blur_kernelPiS_S_iii,@function
        .size           _Z11blur_kernelPiS_S_iii,(.L_x_9 - _Z11blur_kernelPiS_S_iii)
        .other          _Z11blur_kernelPiS_S_iii,@"STO_CUDA_ENTRY STV_DEFAULT"
_Z11blur_kernelPiS_S_iii:
.text._Z11blur_kernelPiS_S_iii:
[----:B------:R-:W-:Y:S01]  /*0000*/  LDC R1, c[0x0][0x37c] ;  /* 0x0000df00ff017b82 */ /* 0x000fe20000000800 */
[----:B------:R-:W0:Y:S07]  /*0010*/  S2R R3, SR_TID.Y ;  /* 0x0000000000037919 */ /* 0x000e2e0000002200 */
[----:B------:R-:W1:Y:S01]  /*0020*/  LDC R11, c[0x0][0x360] ;  /* 0x0000d800ff0b7b82 */ /* 0x000e620000000800 */
[----:B------:R-:W2:Y:S01]  /*0030*/  LDCU.64 UR6, c[0x0][0x398] ;  /* 0x00007300ff0677ac */ /* 0x000ea20008000a00 */
[----:B------:R-:W1:Y:S06]  /*0040*/  S2R R2, SR_TID.X ;  /* 0x0000000000027919 */ /* 0x000e6c0000002100 */
[----:B------:R-:W0:Y:S08]  /*0050*/  S2UR UR5, SR_CTAID.Y ;  /* 0x00000000000579c3 */ /* 0x000e300000002600 */
[----:B------:R-:W0:Y:S08]  /*0060*/  LDC R0, c[0x0][0x364] ;  /* 0x0000d900ff007b82 */ /* 0x000e300000000800 */
[----:B------:R-:W1:Y:S01]  /*0070*/  S2UR UR4, SR_CTAID.X ;  /* 0x00000000000479c3 */ /* 0x000e620000002500 */
[----:B0-----:R-:W-:-:S05]  /*0080*/  IMAD R0, R0, UR5, R3 ;  /* 0x0000000500007c24 */ /* 0x001fca000f8e0203 */
[----:B--2---:R-:W-:Y:S01]  /*0090*/  ISETP.GE.AND P0, PT, R0, UR7, PT ;  /* 0x0000000700007c0c */ /* 0x004fe2000bf06270 */
[----:B-1----:R-:W-:-:S05]  /*00a0*/  IMAD R11, R11, UR4, R2 ;  /* 0x000000040b0b7c24 */ /* 0x002fca000f8e0202 */
[----:B------:R-:W-:-:S13]  /*00b0*/  ISETP.GE.OR P0, PT, R11, UR6, P0 ;  /* 0x000000060b007c0c */ /* 0x000fda0008706670 */
[----:B------:R-:W-:Y:S05]  /*00c0*/  @P0 EXIT ;  /* 0x000000000000094d */ /* 0x000fea0003800000 */
[----:B------:R-:W0:Y:S01]  /*00d0*/  LDC R12, c[0x0][0x3a0] ;  /* 0x0000e800ff0c7b82 */ /* 0x000e220000000800 */
[----:B------:R-:W1:Y:S01]  /*00e0*/  LDCU.64 UR4, c[0x0][0x358] ;  /* 0x00006b00ff0477ac */ /* 0x000e620008000a00 */
[----:B------:R-:W-:Y:S01]  /*00f0*/  IMAD.MOV.U32 R10, RZ, RZ, RZ ;  /* 0x000000ffff0a7224 */ /* 0x000fe200078e00ff */
[C---:B0-----:R-:W-:Y:S02]  /*0100*/  ISETP.GE.AND P0, PT, R12.reuse, -0x1, PT ;  /* 0xffffffff0c00780c */ /* 0x041fe40003f06270 */
[----:B------:R-:W-:-:S11]  /*0110*/  LEA.HI R12, R12, R12, RZ, 0x1 ;  /* 0x0000000c0c0c7211 */ /* 0x000fd600078f08ff */
[----:B-1----:R-:W-:Y:S05]  /*0120*/  @!P0 BRA `(.L_x_0) ;  /* 0x0000000800e88947 */ /* 0x002fea0003800000 */
[----:B------:R-:W-:Y:S01]  /*0130*/  SHF.R.S32.HI R12, RZ, 0x1, R12 ;  /* 0x00000001ff0c7819 */ /* 0x000fe2000001140c */
[----:B------:R-:W-:-:S03]  /*0140*/  IMAD.MOV.U32 R10, RZ, RZ, RZ ;  /* 0x000000ffff0a7224 */ /* 0x000fc600078e00ff */
[----:B------:R-:W-:Y:S01]  /*0150*/  IABS R13, R12 ;  /* 0x0000000c000d7213 */ /* 0x000fe20000000000 */
[----:B------:R-:W-:-:S04]  /*0160*/  IMAD.MOV R14, RZ, RZ, -R12 ;  /* 0x000000ffff0e7224 */ /* 0x000fc800078e0a0c */
[----:B------:R-:W-:Y:S02]  /*0170*/  IMAD.IADD R13, R12, 0x1, R13 ;  /* 0x000000010c0d7824 */ /* 0x000fe400078e020d */
[----:B------:R-:W-:Y:S02]  /*0180*/  IMAD.MOV.U32 R15, RZ, RZ, R14 ;  /* 0x000000ffff0f7224 */ /* 0x000fe400078e000e */
[----:B------:R-:W-:-:S05]  /*0190*/  VIADD R16, R13, 0x1 ;  /* 0x000000010d107836 */ /* 0x000fca0000000000 */
[----:B------:R-:W-:-:S07]  /*01a0*/  LOP3.LUT R16, R16, 0x7, RZ, 0xc0, !PT ;  /* 0x0000000710107812 */ /* 0x000fce00078ec0ff */
.L_x_7:
[----:B------:R-:W0:Y:S01]  /*01b0*/  LDCU UR6, c[0x0][0x39c] ;  /* 0x00007380ff0677ac */ /* 0x000e220008000800 */
[----:B------:R-:W-:Y:S01]  /*01c0*/  ISETP.GE.U32.AND P1, PT, R13, 0x7, PT ;  /* 0x000000070d00780c */ /* 0x000fe20003f26070 */
[--C-:B------:R-:W-:Y:S01]  /*01d0*/  IMAD.IADD R17, R0, 0x1, R15.reuse ;  /* 0x0000000100117824 */ /* 0x100fe200078e020f */
[----:B------:R-:W-:Y:S01]  /*01e0*/  IABS R4, R12 ;  /* 0x0000000c00047213 */ /* 0x000fe20000000000 */
[----:B------:R-:W1:Y:S01]  /*01f0*/  LDCU UR7, c[0x0][0x3a0] ;  /* 0x00007400ff0777ac */ /* 0x000e620008000800 */
[----:B------:R-:W-:Y:S01]  /*0200*/  IMAD.IADD R2, R12, 0x1, R15 ;  /* 0x000000010c027824 */ /* 0x000fe200078e020f */
[----:B------:R-:W-:Y:S02]  /*0210*/  MOV R6, R14 ;  /* 0x0000000e00067202 */ /* 0x000fe40000000f00 */
[C---:B------:R-:W-:Y:S01]  /*0220*/  ISETP.NE.AND P5, PT, R15.reuse, R4, PT ;  /* 0x000000040f00720c */ /* 0x040fe20003fa5270 */
[----:B------:R-:W-:Y:S01]  /*0230*/  VIADD R15, R15, 0x1 ;  /* 0x000000010f0f7836 */ /* 0x000fe20000000000 */
[----:B0-----:R-:W-:Y:S01]  /*0240*/  ISETP.GE.AND P0, PT, R17, UR6, PT ;  /* 0x0000000611007c0c */ /* 0x001fe2000bf06270 */
[----:B-1----:R-:W-:-:S03]  /*0250*/  IMAD R19, R2, UR7, RZ ;  /* 0x0000000702137c24 */ /* 0x002fc6000f8e02ff */
[----:B------:R-:W-:Y:S01]  /*0260*/  ISETP.GT.AND P0, PT, R17, -0x1, !P0 ;  /* 0xffffffff1100780c */ /* 0x000fe20004704270 */
[----:B------:R-:W-:Y:S01]  /*0270*/  IMAD.IADD R18, R12, 0x1, R19 ;  /* 0x000000010c127824 */ /* 0x000fe200078e0213 */
[----:B------:R-:W-:Y:S11]  /*0280*/  @!P1 BRA `(.L_x_1) ;  /* 0x00000004002c9947 */ /* 0x000ff60003800000 */
[----:B------:R-:W0:Y:S01]  /*0290*/  LDC.64 R4, c[0x0][0x390] ;  /* 0x0000e400ff047b82 */ /* 0x000e220000000a00 */
[----:B------:R-:W1:Y:S01]  /*02a0*/  LDCU UR6, c[0x0][0x398] ;  /* 0x00007300ff0677ac */ /* 0x000e620008000800 */
[----:B------:R-:W-:Y:S01]  /*02b0*/  VIADD R23, R13, 0x1 ;  /* 0x000000010d177836 */ /* 0x000fe20000000000 */
[----:B------:R-:W-:Y:S01]  /*02c0*/  IADD3 R22, PT, PT, -R12, 0x3, RZ ;  /* 0x000000030c167810 */ /* 0x000fe20007ffe1ff */
[----:B------:R-:W-:Y:S01]  /*02d0*/  IMAD.IADD R20, R11, 0x1, -R12 ;  /* 0x000000010b147824 */ /* 0x000fe200078e0a0c */
[----:B------:R-:W2:Y:S02]  /*02e0*/  LDCU UR7, c[0x0][0x398] ;  /* 0x00007300ff0777ac */ /* 0x000ea40008000800 */
[----:B------:R-:W-:Y:S01]  /*02f0*/  LOP3.LUT R23, R23, 0xfffffff8, RZ, 0xc0, !PT ;  /* 0xfffffff817177812 */ /* 0x000fe200078ec0ff */
[----:B------:R-:W3:Y:S04]  /*0300*/  LDC.64 R2, c[0x0][0x380] ;  /* 0x0000e000ff027b82 */ /* 0x000ee80000000a00 */
[----:B------:R-:W-:-:S02]  /*0310*/  IMAD.MOV R23, RZ, RZ, -R23 ;  /* 0x000000ffff177224 */ /* 0x000fc400078e0a17 */
[----:B-1----:R-:W-:-:S07]  /*0320*/  IMAD R21, R17, UR6, R20 ;  /* 0x0000000611157c24 */ /* 0x002fce000f8e0214 */
.L_x_2:
[----:B--2---:R-:W-:Y:S01]  /*0330*/  ISETP.GE.AND P1, PT, R20, UR7, PT ;  /* 0x0000000714007c0c */ /* 0x004fe2000bf26270 */
[----:B0-----:R-:W-:-:S03]  /*0340*/  IMAD.WIDE R6, R19, 0x4, R4 ;  /* 0x0000000413067825 */ /* 0x001fc600078e0204 */
[----:B------:R-:W-:Y:S01]  /*0350*/  ISETP.GT.AND P1, PT, R20, -0x1, !P1 ;  /* 0xffffffff1400780c */ /* 0x000fe20004f24270 */
[----:B---3--:R-:W-:-:S03]  /*0360*/  IMAD.WIDE R8, R21, 0x4, R2 ;  /* 0x0000000415087825 */ /* 0x008fc600078e0202 */
[----:B------:R-:W-:Y:S01]  /*0370*/  PLOP3.LUT P1, PT, P0, P1, PT, 0x80, 0x8 ;  /* 0x000000000008781c */ /* 0x000fe20000723070 */
[----:B------:R-:W-:-:S12]  /*0380*/  VIADD R26, R20, 0x1 ;  /* 0x00000001141a7836 */ /* 0x000fd80000000000 */
[----:B------:R-:W2:Y:S04]  /*0390*/  @P1 LDG.E R25, desc[UR4][R6.64] ;  /* 0x0000000406191981 */ /* 0x000ea8000c1e1900 */
[----:B------:R-:W2:Y:S01]  /*03a0*/  @P1 LDG.E R24, desc[UR4][R8.64] ;  /* 0x0000000408181981 */ /* 0x000ea2000c1e1900 */
[----:B------:R-:W-:-:S04]  /*03b0*/  ISETP.GE.AND P2, PT, R26, UR7, PT ;  /* 0x000000071a007c0c */ /* 0x000fc8000bf46270 */
[----:B------:R-:W-:-:S04]  /*03c0*/  ISETP.GT.AND P2, PT, R26, -0x1, !P2 ;  /* 0xffffffff1a00780c */ /* 0x000fc80005744270 */
[----:B------:R-:W-:-:S13]  /*03d0*/  PLOP3.LUT P2, PT, P0, P2, PT, 0x80, 0x8 ;  /* 0x000000000008781c */ /* 0x000fda0000745070 */
[----:B------:R-:W3:Y:S04]  /*03e0*/  @P2 LDG.E R27, desc[UR4][R6.64+0x4] ;  /* 0x00000404061b2981 */ /* 0x000ee8000c1e1900 */
[----:B------:R-:W3:Y:S01]  /*03f0*/  @P2 LDG.E R26, desc[UR4][R8.64+0x4] ;  /* 0x00000404081a2981 */ /* 0x000ee2000c1e1900 */
[----:B--2---:R-:W-:Y:S01]  /*0400*/  @P1 IMAD R10, R25, R24, R10 ;  /* 0x00000018190a1224 */ /* 0x004fe200078e020a */
[----:B------:R-:W-:-:S04]  /*0410*/  IADD3 R24, PT, PT, R20, 0x2, RZ ;  /* 0x0000000214187810 */ /* 0x000fc80007ffe0ff */
[----:B------:R-:W-:-:S04]  /*0420*/  ISETP.GE.AND P1, PT, R24, UR7, PT ;  /* 0x0000000718007c0c */ /* 0x000fc8000bf26270 */
[----:B------:R-:W-:-:S04]  /*0430*/  ISETP.GT.AND P1, PT, R24, -0x1, !P1 ;  /* 0xffffffff1800780c */ /* 0x000fc80004f24270 */
[----:B------:R-:W-:-:S13]  /*0440*/  PLOP3.LUT P1, PT, P0, P1, PT, 0x80, 0x8 ;  /* 0x000000000008781c */ /* 0x000fda0000723070 */
[----:B------:R-:W2:Y:S01]  /*0450*/  @P1 LDG.E R25, desc[UR4][R6.64+0x8] ;  /* 0x0000080406191981 */ /* 0x000ea2000c1e1900 */
[----:B---3--:R-:W-:Y:S02]  /*0460*/  @P2 IMAD R10, R27, R26, R10 ;  /* 0x0000001a1b0a2224 */ /* 0x008fe400078e020a */
[----:B------:R-:W-:Y:S01]  /*0470*/  VIADD R26, R20, 0x3 ;  /* 0x00000003141a7836 */ /* 0x000fe20000000000 */
[----:B------:R-:W2:Y:S04]  /*0480*/  @P1 LDG.E R24, desc[UR4][R8.64+0x8] ;  /* 0x0000080408181981 */ /* 0x000ea8000c1e1900 */
[----:B------:R-:W-:-:S04]  /*0490*/  ISETP.GE.AND P2, PT, R26, UR7, PT ;  /* 0x000000071a007c0c */ /* 0x000fc8000bf46270 */
[----:B------:R-:W-:-:S04]  /*04a0*/  ISETP.GT.AND P2, PT, R26, -0x1, !P2 ;  /* 0xffffffff1a00780c */ /* 0x000fc80005744270 */
[----:B------:R-:W-:-:S13]  /*04b0*/  PLOP3.LUT P2, PT, P0, P2, PT, 0x80, 0x8 ;  /* 0x000000000008781c */ /* 0x000fda0000745070 */
[----:B------:R-:W3:Y:S04]  /*04c0*/  @P2 LDG.E R27, desc[UR4][R6.64+0xc] ;  /* 0x00000c04061b2981 */ /* 0x000ee8000c1e1900 */
[----:B------:R-:W3:Y:S01]  /*04d0*/  @P2 LDG.E R26, desc[UR4][R8.64+0xc] ;  /* 0x00000c04081a2981 */ /* 0x000ee2000c1e1900 */
[----:B--2---:R-:W-:Y:S02]  /*04e0*/  @P1 IMAD R10, R25, R24, R10 ;  /* 0x00000018190a1224 */ /* 0x004fe400078e020a */
[----:B------:R-:W-:-:S05]  /*04f0*/  VIADD R24, R20, 0x4 ;  /* 0x0000000414187836 */ /* 0x000fca0000000000 */
[----:B------:R-:W-:-:S04]  /*0500*/  ISETP.GE.AND P1, PT, R24, UR7, PT ;  /* 0x0000000718007c0c */ /* 0x000fc8000bf26270 */
[----:B------:R-:W-:-:S04]  /*0510*/  ISETP.GT.AND P1, PT, R24, -0x1, !P1 ;  /* 0xffffffff1800780c */ /* 0x000fc80004f24270 */
[----:B------:R-:W-:-:S13]  /*0520*/  PLOP3.LUT P3, PT, P0, P1, PT, 0x80, 0x8 ;  /* 0x000000000008781c */ /* 0x000fda0000763070 */
[----:B------:R-:W2:Y:S04]  /*0530*/  @P3 LDG.E R25, desc[UR4][R6.64+0x10] ;  /* 0x0000100406193981 */ /* 0x000ea8000c1e1900 */
[----:B------:R-:W2:Y:S01]  /*0540*/  @P3 LDG.E R24, desc[UR4][R8.64+0x10] ;  /* 0x0000100408183981 */ /* 0x000ea2000c1e1900 */
[----:B---3--:R-:W-:Y:S02]  /*0550*/  @P2 IMAD R10, R27, R26, R10 ;  /* 0x0000001a1b0a2224 */ /* 0x008fe400078e020a */
[----:B------:R-:W-:-:S05]  /*0560*/  VIADD R26, R20, 0x5 ;  /* 0x00000005141a7836 */ /* 0x000fca0000000000 */
        /* <DEDUP_REMOVED lines=8> */
[----:B------:R-:W-:Y:S01]  /*05f0*/  ISETP.GT.AND P2, PT, R24, -0x1, !P2 ;  /* 0xffffffff1800780c */ /* 0x000fe20005744270 */
[----:B------:R-:W-:-:S05]  /*0600*/  VIADD R24, R20, 0x7 ;  /* 0x0000000714187836 */ /* 0x000fca0000000000 */
[C---:B------:R-:W-:Y:S02]  /*0610*/  ISETP.GE.AND P3, PT, R24.reuse, UR7, PT ;  /* 0x0000000718007c0c */ /* 0x040fe4000bf66270 */
[----:B------:R-:W-:Y:S02]  /*0620*/  PLOP3.LUT P2, PT, P0, P2, PT, 0x80, 0x8 ;  /* 0x000000000008781c */ /* 0x000fe40000745070 */
[----:B------:R-:W-:-:S04]  /*0630*/  ISETP.GT.AND P3, PT, R24, -0x1, !P3 ;  /* 0xffffffff1800780c */ /* 0x000fc80005f64270 */
[----:B------:R-:W-:-:S07]  /*0640*/  PLOP3.LUT P3, PT, P0, P3, PT, 0x80, 0x8 ;  /* 0x000000000008781c */ /* 0x000fce0000767070 */
[----:B------:R-:W2:Y:S01]  /*0650*/  @P2 LDG.E R25, desc[UR4][R6.64+0x18] ;  /* 0x0000180406192981 */ /* 0x000ea2000c1e1900 */
[----:B---3--:R-:W-:-:S03]  /*0660*/  @P1 IMAD R10, R27, R26, R10 ;  /* 0x0000001a1b0a1224 */ /* 0x008fc600078e020a */
[----:B------:R-:W2:Y:S04]  /*0670*/  @P2 LDG.E R24, desc[UR4][R8.64+0x18] ;  /* 0x0000180408182981 */ /* 0x000ea8000c1e1900 */
[----:B------:R-:W3:Y:S04]  /*0680*/  @P3 LDG.E R27, desc[UR4][R6.64+0x1c] ;  /* 0x00001c04061b3981 */ /* 0x000ee8000c1e1900 */
[----:B------:R-:W3:Y:S01]  /*0690*/  @P3 LDG.E R26, desc[UR4][R8.64+0x1c] ;  /* 0x00001c04081a3981 */ /* 0x000ee2000c1e1900 */
[----:B------:R-:W-:-:S05]  /*06a0*/  VIADD R23, R23, 0x8 ;  /* 0x0000000817177836 */ /* 0x000fca0000000000 */
[----:B------:R-:W-:Y:S01]  /*06b0*/  ISETP.NE.AND P1, PT, R23, RZ, PT ;  /* 0x000000ff1700720c */ /* 0x000fe20003f25270 */
[----:B------:R-:W-:Y:S01]  /*06c0*/  VIADD R21, R21, 0x8 ;  /* 0x0000000815157836 */ /* 0x000fe20000000000 */
[----:B------:R-:W-:Y:S01]  /*06d0*/  IADD3 R22, PT, PT, R22, 0x8, RZ ;  /* 0x0000000816167810 */ /* 0x000fe20007ffe0ff */
[----:B------:R-:W-:Y:S02]  /*06e0*/  VIADD R19, R19, 0x8 ;  /* 0x0000000813137836 */ /* 0x000fe40000000000 */
[----:B------:R-:W-:Y:S02]  /*06f0*/  VIADD R20, R20, 0x8 ;  /* 0x0000000814147836 */ /* 0x000fe40000000000 */
[----:B--2---:R-:W-:-:S04]  /*0700*/  @P2 IMAD R10, R25, R24, R10 ;  /* 0x00000018190a2224 */ /* 0x004fc800078e020a */
[----:B---3--:R-:W-:Y:S02]  /*0710*/  @P3 IMAD R10, R27, R26, R10 ;  /* 0x0000001a1b0a3224 */ /* 0x008fe400078e020a */
[----:B------:R-:W-:Y:S05]  /*0720*/  @P1 BRA `(.L_x_2) ;  /* 0xfffffffc00001947 */ /* 0x000fea000383ffff */
[----:B------:R-:W-:-:S07]  /*0730*/  VIADD R6, R22, 0xfffffffd ;  /* 0xfffffffd16067836 */ /* 0x000fce0000000000 */
.L_x_1:
[----:B------:R-:W-:-:S13]  /*0740*/  ISETP.NE.AND P1, PT, R16, RZ, PT ;  /* 0x000000ff1000720c */ /* 0x000fda0003f25270 */
[----:B------:R-:W-:Y:S05]  /*0750*/  @!P1 BRA `(.L_x_3) ;  /* 0x0000000400589947 */ /* 0x000fea0003800000 */
[----:B------:R-:W-:Y:S02]  /*0760*/  VIADD R2, R16, 0xffffffff ;  /* 0xffffffff10027836 */ /* 0x000fe40000000000 */
[----:B------:R-:W-:-:S03]  /*0770*/  VIADD R7, R13, 0x1 ;  /* 0x000000010d077836 */ /* 0x000fc60000000000 */
[----:B------:R-:W-:Y:S02]  /*0780*/  ISETP.GE.U32.AND P1, PT, R2, 0x3, PT ;  /* 0x000000030200780c */ /* 0x000fe40003f26070 */
[----:B------:R-:W-:-:S11]  /*0790*/  LOP3.LUT P6, R7, R7, 0x3, RZ, 0xc0, !PT ;  /* 0x0000000307077812 */ /* 0x000fd600078cc0ff */
[----:B------:R-:W-:Y:S05]  /*07a0*/  @!P1 BRA `(.L_x_4) ;  /* 0x0000000000909947 */ /* 0x000fea0003800000 */
[----:B------:R-:W0:Y:S01]  /*07b0*/  LDCU UR6, c[0x0][0x398] ;  /* 0x00007300ff0677ac */ /* 0x000e220008000800 */
[----:B------:R-:W1:Y:S01]  /*07c0*/  LDC.64 R4, c[0x0][0x390] ;  /* 0x0000e400ff047b82 */ /* 0x000e620000000a00 */
[----:B------:R-:W-:-:S05]  /*07d0*/  IADD3 R8, PT, PT, R11, R6, RZ ;  /* 0x000000060b087210 */ /* 0x000fca0007ffe0ff */
[C---:B------:R-:W-:Y:S02]  /*07e0*/  VIADD R9, R8.reuse, 0x1 ;  /* 0x0000000108097836 */ /* 0x040fe40000000000 */
[----:B------:R-:W2:Y:S01]  /*07f0*/  LDC.64 R2, c[0x0][0x380] ;  /* 0x0000e000ff027b82 */ /* 0x000ea20000000a00 */
[C---:B------:R-:W-:Y:S02]  /*0800*/  VIADD R19, R8.reuse, 0x2 ;  /* 0x0000000208137836 */ /* 0x040fe40000000000 */
[C---:B------:R-:W-:Y:S01]  /*0810*/  VIADD R20, R8.reuse, 0x3 ;  /* 0x0000000308147836 */ /* 0x040fe20000000000 */
[C---:B0-----:R-:W-:Y:S02]  /*0820*/  ISETP.GE.AND P1, PT, R8.reuse, UR6, PT ;  /* 0x0000000608007c0c */ /* 0x041fe4000bf26270 */
[----:B------:R-:W-:Y:S02]  /*0830*/  ISETP.GE.AND P4, PT, R9, UR6, PT ;  /* 0x0000000609007c0c */ /* 0x000fe4000bf86270 */
[----:B------:R-:W-:-:S02]  /*0840*/  ISETP.GT.AND P1, PT, R8, -0x1, !P1 ;  /* 0xffffffff0800780c */ /* 0x000fc40004f24270 */
[----:B------:R-:W-:Y:S02]  /*0850*/  ISETP.GE.AND P3, PT, R19, UR6, PT ;  /* 0x0000000613007c0c */ /* 0x000fe4000bf66270 */
[----:B------:R-:W-:Y:S01]  /*0860*/  ISETP.GT.AND P4, PT, R9, -0x1, !P4 ;  /* 0xffffffff0900780c */ /* 0x000fe20006784270 */
[----:B------:R-:W-:Y:S01]  /*0870*/  IMAD.IADD R9, R18, 0x1, R6 ;  /* 0x0000000112097824 */ /* 0x000fe200078e0206 */
[----:B------:R-:W-:Y:S02]  /*0880*/  PLOP3.LUT P1, PT, P0, P1, PT, 0x80, 0x8 ;  /* 0x000000000008781c */ /* 0x000fe40000723070 */
[----:B------:R-:W-:Y:S01]  /*0890*/  ISETP.GT.AND P3, PT, R19, -0x1, !P3 ;  /* 0xffffffff1300780c */ /* 0x000fe20005f64270 */
[----:B------:R-:W-:Y:S01]  /*08a0*/  IMAD R19, R17, UR6, R8 ;  /* 0x0000000611137c24 */ /* 0x000fe2000f8e0208 */
[----:B------:R-:W-:Y:S01]  /*08b0*/  ISETP.GE.AND P2, PT, R20, UR6, PT ;  /* 0x0000000614007c0c */ /* 0x000fe2000bf46270 */
[----:B-1----:R-:W-:Y:S01]  /*08c0*/  IMAD.WIDE R4, R9, 0x4, R4 ;  /* 0x0000000409047825 */ /* 0x002fe200078e0204 */
[----:B------:R-:W-:-:S02]  /*08d0*/  PLOP3.LUT P4, PT, P0, P4, PT, 0x80, 0x8 ;  /* 0x000000000008781c */ /* 0x000fc40000789070 */
[----:B------:R-:W-:Y:S01]  /*08e0*/  ISETP.GT.AND P2, PT, R20, -0x1, !P2 ;  /* 0xffffffff1400780c */ /* 0x000fe20005744270 */
[----:B--2---:R-:W-:Y:S01]  /*08f0*/  IMAD.WIDE R2, R19, 0x4, R2 ;  /* 0x0000000413027825 */ /* 0x004fe200078e0202 */
[----:B------:R-:W-:Y:S02]  /*0900*/  PLOP3.LUT P3, PT, P0, P3, PT, 0x80, 0x8 ;  /* 0x000000000008781c */ /* 0x000fe40000767070 */
[----:B------:R-:W-:Y:S01]  /*0910*/  PLOP3.LUT P2, PT, P0, P2, PT, 0x80, 0x8 ;  /* 0x000000000008781c */ /* 0x000fe20000745070 */
[----:B------:R-:W2:Y:S04]  /*0920*/  @P1 LDG.E R9, desc[UR4][R4.64] ;  /* 0x0000000404091981 */ /* 0x000ea8000c1e1900 */
[----:B------:R-:W2:Y:S04]  /*0930*/  @P1 LDG.E R8, desc[UR4][R2.64] ;  /* 0x0000000402081981 */ /* 0x000ea8000c1e1900 */
[----:B------:R-:W3:Y:S04]  /*0940*/  @P4 LDG.E R19, desc[UR4][R4.64+0x4] ;  /* 0x0000040404134981 */ /* 0x000ee8000c1e1900 */
[----:B------:R-:W3:Y:S04]  /*0950*/  @P4 LDG.E R20, desc[UR4][R2.64+0x4] ;  /* 0x0000040402144981 */ /* 0x000ee8000c1e1900 */
[----:B------:R-:W4:Y:S04]  /*0960*/  @P3 LDG.E R21, desc[UR4][R4.64+0x8] ;  /* 0x0000080404153981 */ /* 0x000f28000c1e1900 */
[----:B------:R-:W4:Y:S04]  /*0970*/  @P3 LDG.E R22, desc[UR4][R2.64+0x8] ;  /* 0x0000080402163981 */ /* 0x000f28000c1e1900 */
[----:B------:R-:W5:Y:S04]  /*0980*/  @P2 LDG.E R23, desc[UR4][R4.64+0xc] ;  /* 0x00000c0404172981 */ /* 0x000f68000c1e1900 */
[----:B------:R-:W5:Y:S01]  /*0990*/  @P2 LDG.E R24, desc[UR4][R2.64+0xc] ;  /* 0x00000c0402182981 */ /* 0x000f62000c1e1900 */
[----:B------:R-:W-:-:S02]  /*09a0*/  VIADD R6, R6, 0x4 ;  /* 0x0000000406067836 */ /* 0x000fc40000000000 */
[----:B--2---:R-:W-:-:S04]  /*09b0*/  @P1 IMAD R10, R9, R8, R10 ;  /* 0x00000008090a1224 */ /* 0x004fc800078e020a */
[----:B---3--:R-:W-:-:S04]  /*09c0*/  @P4 IMAD R10, R19, R20, R10 ;  /* 0x00000014130a4224 */ /* 0x008fc800078e020a */
[----:B----4-:R-:W-:-:S04]  /*09d0*/  @P3 IMAD R10, R21, R22, R10 ;  /* 0x00000016150a3224 */ /* 0x010fc800078e020a */
[----:B-----5:R-:W-:-:S07]  /*09e0*/  @P2 IMAD R10, R23, R24, R10 ;  /* 0x00000018170a2224 */ /* 0x020fce00078e020a */
.L_x_4:
[----:B------:R-:W-:Y:S05]  /*09f0*/  @!P6 BRA `(.L_x_3) ;  /* 0x0000000000b0e947 */ /* 0x000fea0003800000 */
[----:B------:R-:W-:Y:S02]  /*0a00*/  ISETP.NE.AND P1, PT, R7, 0x1, PT ;  /* 0x000000010700780c */ /* 0x000fe40003f25270 */
[----:B------:R-:W-:-:S04]  /*0a10*/  LOP3.LUT R2, R13, 0x1, RZ, 0xc0, !PT ;  /* 0x000000010d027812 */ /* 0x000fc800078ec0ff */
[----:B------:R-:W-:-:S07]  /*0a20*/  ISETP.NE.U32.AND P3, PT, R2, 0x1, PT ;  /* 0x000000010200780c */ /* 0x000fce0003f65070 */
[----:B------:R-:W-:Y:S06]  /*0a30*/  @!P1 BRA `(.L_x_5) ;  /* 0x0000000000589947 */ /* 0x000fec0003800000 */
[----:B------:R-:W0:Y:S01]  /*0a40*/  LDCU UR6, c[0x0][0x398] ;  /* 0x00007300ff0677ac */ /* 0x000e220008000800 */
[----:B------:R-:W1:Y:S01]  /*0a50*/  LDC.64 R4, c[0x0][0x390] ;  /* 0x0000e400ff047b82 */ /* 0x000e620000000a00 */
[--C-:B------:R-:W-:Y:S02]  /*0a60*/  IMAD.IADD R8, R11, 0x1, R6.reuse ;  /* 0x000000010b087824 */ /* 0x100fe400078e0206 */
[----:B------:R-:W-:-:S03]  /*0a70*/  IMAD.IADD R9, R18, 0x1, R6 ;  /* 0x0000000112097824 */ /* 0x000fc600078e0206 */
[C---:B------:R-:W-:Y:S02]  /*0a80*/  IADD3 R7, PT, PT, R8.reuse, 0x1, RZ ;  /* 0x0000000108077810 */ /* 0x040fe40007ffe0ff */
[----:B------:R-:W2:Y:S01]  /*0a90*/  LDC.64 R2, c[0x0][0x380] ;  /* 0x0000e000ff027b82 */ /* 0x000ea20000000a00 */
[C---:B0-----:R-:W-:Y:S02]  /*0aa0*/  ISETP.GE.AND P1, PT, R8.reuse, UR6, PT ;  /* 0x0000000608007c0c */ /* 0x041fe4000bf26270 */
[C---:B------:R-:W-:Y:S02]  /*0ab0*/  ISETP.GE.AND P2, PT, R7.reuse, UR6, PT ;  /* 0x0000000607007c0c */ /* 0x040fe4000bf46270 */
[----:B------:R-:W-:Y:S02]  /*0ac0*/  ISETP.GT.AND P1, PT, R8, -0x1, !P1 ;  /* 0xffffffff0800780c */ /* 0x000fe40004f24270 */
[----:B------:R-:W-:Y:S01]  /*0ad0*/  ISETP.GT.AND P2, PT, R7, -0x1, !P2 ;  /* 0xffffffff0700780c */ /* 0x000fe20005744270 */
[----:B------:R-:W-:Y:S01]  /*0ae0*/  IMAD R7, R17, UR6, R8 ;  /* 0x0000000611077c24 */ /* 0x000fe2000f8e0208 */
[----:B------:R-:W-:Y:S01]  /*0af0*/  PLOP3.LUT P1, PT, P0, P1, PT, 0x80, 0x8 ;  /* 0x000000000008781c */ /* 0x000fe20000723070 */
[----:B-1----:R-:W-:Y:S01]  /*0b00*/  IMAD.WIDE R4, R9, 0x4, R4 ;  /* 0x0000000409047825 */ /* 0x002fe200078e0204 */
[----:B------:R-:W-:-:S03]  /*0b10*/  PLOP3.LUT P2, PT, P0, P2, PT, 0x80, 0x8 ;  /* 0x000000000008781c */ /* 0x000fc60000745070 */
[----:B--2---:R-:W-:-:S08]  /*0b20*/  IMAD.WIDE R2, R7, 0x4, R2 ;  /* 0x0000000407027825 */ /* 0x004fd000078e0202 */
[----:B------:R-:W2:Y:S04]  /*0b30*/  @P1 LDG.E R7, desc[UR4][R4.64] ;  /* 0x0000000404071981 */ /* 0x000ea8000c1e1900 */
[----:B------:R-:W2:Y:S04]  /*0b40*/  @P1 LDG.E R8, desc[UR4][R2.64] ;  /* 0x0000000402081981 */ /* 0x000ea8000c1e1900 */
[----:B------:R-:W3:Y:S04]  /*0b50*/  @P2 LDG.E R9, desc[UR4][R4.64+0x4] ;  /* 0x0000040404092981 */ /* 0x000ee8000c1e1900 */
[----:B------:R-:W3:Y:S01]  /*0b60*/  @P2 LDG.E R19, desc[UR4][R2.64+0x4] ;  /* 0x0000040402132981 */ /* 0x000ee2000c1e1900 */
[----:B------:R-:W-:-:S02]  /*0b70*/  VIADD R6, R6, 0x2 ;  /* 0x0000000206067836 */ /* 0x000fc40000000000 */
[----:B--2---:R-:W-:-:S04]  /*0b80*/  @P1 IMAD R10, R7, R8, R10 ;  /* 0x00000008070a1224 */ /* 0x004fc800078e020a */
[----:B---3--:R-:W-:-:S07]  /*0b90*/  @P2 IMAD R10, R9, R19, R10 ;  /* 0x00000013090a2224 */ /* 0x008fce00078e020a */
.L_x_5:
[----:B------:R-:W-:Y:S05]  /*0ba0*/  @!P3 BRA `(.L_x_3) ;  /* 0x000000000044b947 */ /* 0x000fea0003800000 */
[----:B------:R-:W0:Y:S01]  /*0bb0*/  LDCU UR6, c[0x0][0x398] ;  /* 0x00007300ff0677ac */ /* 0x000e220008000800 */
[----:B------:R-:W-:Y:S01]  /*0bc0*/  IMAD.IADD R8, R11, 0x1, R6 ;  /* 0x000000010b087824 */ /* 0x000fe200078e0206 */
[----:B------:R-:W-:Y:S04]  /*0bd0*/  BSSY.RECONVERGENT B0, `(.L_x_3) ;  /* 0x000000e000007945 */ /* 0x000fe80003800200 */
[----:B0-----:R-:W-:-:S04]  /*0be0*/  ISETP.GE.AND P1, PT, R8, UR6, PT ;  /* 0x0000000608007c0c */ /* 0x001fc8000bf26270 */
[----:B------:R-:W-:-:S04]  /*0bf0*/  ISETP.GT.AND P1, PT, R8, -0x1, !P1 ;  /* 0xffffffff0800780c */ /* 0x000fc80004f24270 */
[----:B------:R-:W-:-:S13]  /*0c00*/  PLOP3.LUT P1, PT, P0, P1, PT, 0x80, 0x8 ;  /* 0x000000000008781c */ /* 0x000fda0000723070 */
[----:B------:R-:W-:Y:S05]  /*0c10*/  @!P1 BRA `(.L_x_6) ;  /* 0x0000000000249947 */ /* 0x000fea0003800000 */
[----:B------:R-:W0:Y:S01]  /*0c20*/  LDC.64 R4, c[0x0][0x390] ;  /* 0x0000e400ff047b82 */ /* 0x000e220000000a00 */
[----:B------:R-:W-:Y:S02]  /*0c30*/  IMAD.IADD R7, R18, 0x1, R6 ;  /* 0x0000000112077824 */ /* 0x000fe400078e0206 */
[----:B------:R-:W-:-:S05]  /*0c40*/  IMAD R17, R17, UR6, R8 ;  /* 0x0000000611117c24 */ /* 0x000fca000f8e0208 */
[----:B------:R-:W1:Y:S01]  /*0c50*/  LDC.64 R2, c[0x0][0x380] ;  /* 0x0000e000ff027b82 */ /* 0x000e620000000a00 */
[----:B0-----:R-:W-:-:S06]  /*0c60*/  IMAD.WIDE R4, R7, 0x4, R4 ;  /* 0x0000000407047825 */ /* 0x001fcc00078e0204 */
[----:B------:R-:W2:Y:S01]  /*0c70*/  LDG.E R5, desc[UR4][R4.64] ;  /* 0x0000000404057981 */ /* 0x000ea2000c1e1900 */
[----:B-1----:R-:W-:-:S06]  /*0c80*/  IMAD.WIDE R2, R17, 0x4, R2 ;  /* 0x0000000411027825 */ /* 0x002fcc00078e0202 */
[----:B------:R-:W2:Y:S02]  /*0c90*/  LDG.E R2, desc[UR4][R2.64] ;  /* 0x0000000402027981 */ /* 0x000ea4000c1e1900 */
[----:B--2---:R-:W-:-:S07]  /*0ca0*/  IMAD R10, R5, R2, R10 ;  /* 0x00000002050a7224 */ /* 0x004fce00078e020a */
.L_x_6:
[----:B------:R-:W-:Y:S05]  /*0cb0*/  BSYNC.RECONVERGENT B0 ;  /* 0x0000000000007941 */ /* 0x000fea0003800200 */
.L_x_3:
[----:B------:R-:W-:Y:S05]  /*0cc0*/  @P5 BRA `(.L_x_7) ;  /* 0xfffffff400385947 */ /* 0x000fea000383ffff */
.L_x_0:
[----:B------:R-:W0:Y:S01]  /*0cd0*/  LDC.64 R2, c[0x0][0x388] ;  /* 0x0000e200ff027b82 */ /* 0x000e220000000a00 */
[----:B------:R-:W1:Y:S02]  /*0ce0*/  LDCU UR6, c[0x0][0x398] ;  /* 0x00007300ff0677ac */ /* 0x000e640008000800 */
[----:B-1----:R-:W-:-:S04]  /*0cf0*/  IMAD R11, R0, UR6, R11 ;  /* 0x00000006000b7c24 */ /* 0x002fc8000f8e020b */
[----:B0-----:R-:W-:-:S05]  /*0d00*/  IMAD.WIDE R2, R11, 0x4, R2 ;  /* 0x000000040b027825 */ /* 0x001fca00078e0202 */
[----:B------:R-:W-:Y:S01]  /*0d10*/  STG.E desc[UR4][R2.64], R10 ;  /* 0x0000000a02007986 */ /* 0x000fe2000c101904 */
[----:B------:R-:W-:Y:S05]  /*0d20*/  EXIT ;  /* 0x000000000000794d */ /* 0x000fea0003800000 */
.L_x_8:
[----:B------:R-:W-:-:S00]  /*0d30*/  BRA `(.L_x_8) ;  /* 0xfffffffc00fc7947 */ /* 0x000fc0000383ffff */
[----:B------:R-:W-:-:S00]  /*0d40*/  NOP ;  /* 0x0000000000007918 */ /* 0x000fc00000000000 */
        /* <DEDUP_REMOVED lines=11> */
.L_x_9:


//--------------------- .nv.shared.reserved.0     --------------------------
	.section	.nv.shared.reserved.0,"aw",@nobits
	.weak		__nv_reservedSMEM_offset_0_alias
	.size		__nv_reservedSMEM_offset_0_alias, 0, 64
	.other		__nv_reservedSMEM_offset_0_alias,@"STO_CUDA_RESERVED_SHARED STV_DEFAULT"
__nv_reservedSMEM_offset_0_alias:
	.zero		0
	.zero		64


//--------------------- .nv.constant0._Z11blur_kernelPiS_S_iii --------------------------
	.section	.nv.constant0._Z11blur_kernelPiS_S_iii,"a",@progbits
	.sectionflags	@""
	.align	4
.nv.constant0._Z11blur_kernelPiS_S_iii:
	.zero		932


//--------------------- SYMBOLS --------------------------

	.type		.nv.reservedSmem.offset0,@object
	.size		.nv.reservedSmem.offset0,0x4
